//
// Generated by NVIDIA NVVM Compiler
//
// Compiler Build ID: CL-36424714
// Cuda compilation tools, release 13.0, V13.0.88
// Based on NVVM 20.0.0
//

.version 9.0
.target sm_100
.address_size 64

	// .globl	_Z7dkernelPjj
.extern .func  (.param .b32 func_retval0) vprintf
(
	.param .b64 vprintf_param_0,
	.param .b64 vprintf_param_1
)
;
.global .align 1 .b8 $str[28] = {115, 121, 110, 99, 116, 104, 114, 101, 97, 100, 115, 32, 100, 111, 101, 115, 32, 110, 111, 116, 32, 119, 111, 114, 107, 46, 10};

.visible .entry _Z7dkernelPjj(
	.param .u64 .ptr .align 1 _Z7dkernelPjj_param_0,
	.param .u32 _Z7dkernelPjj_param_1
)
{
	.reg .pred 	%p<3>;
	.reg .b32 	%r<11>;
	.reg .b64 	%rd<7>;

	ld.param.u64 	%rd2, [_Z7dkernelPjj_param_0];
	ld.param.u32 	%r2, [_Z7dkernelPjj_param_1];
	cvta.to.global.u64 	%rd3, %rd2;
	mov.u32 	%r3, %ctaid.x;
	mov.u32 	%r4, %ntid.x;
	mov.u32 	%r5, %tid.x;
	mad.lo.s32 	%r1, %r3, %r4, %r5;
	mul.wide.u32 	%rd4, %r1, 4;
	add.s64 	%rd1, %rd3, %rd4;
	st.global.u32 	[%rd1], %r1;
	bar.sync 	0;
	add.s32 	%r6, %r2, -1;
	setp.ge.u32 	%p1, %r1, %r6;
	@%p1 bra 	$L__BB0_3;
	add.s32 	%r7, %r1, 1;
	ld.global.u32 	%r8, [%rd1+4];
	setp.eq.s32 	%p2, %r8, %r7;
	@%p2 bra 	$L__BB0_3;
	mov.u64 	%rd5, $str;
	cvta.global.u64 	%rd6, %rd5;
	{ // callseq 0, 0
	.param .b64 param0;
	st.param.b64 	[param0], %rd6;
	.param .b64 param1;
	st.param.b64 	[param1], 0;
	.param .b32 retval0;
	call.uni (retval0), 
	vprintf, 
	(
	param0, 
	param1
	);
	ld.param.b32 	%r9, [retval0];
	} // callseq 0
$L__BB0_3:
	ret;

}


// ===== COMPILED SASS (sm_100) =====

	.target	sm_100

	.elftype	@"ET_EXEC"


//--------------------- .note.nv.tkinfo           --------------------------
	.section	.note.nv.tkinfo,"",@"SHT_NOTE"
	.sectionflags	@"SHF_NOTE_NV_TKINFO"
	.tkinfo
        /*0018*/ 	.word	0x00000002
        /*0030*/ 	.string	""
        /*0030*/ 	.string	"ptxas"
        /*0030*/ 	.string	"Cuda compilation tools, release 13.0, V13.0.88"
        /*0030*/ 	.string	"Build cuda_13.0.r13.0/compiler.36424714_0"
        /*0030*/ 	.string	"-arch sm_100 -m 64 "



//--------------------- .note.nv.cuinfo           --------------------------
	.section	.note.nv.cuinfo,"",@"SHT_NOTE"
	.sectionflags	@"SHF_NOTE_NV_CUINFO"
        /*0018*/ 	.short	0x0002
        /*001a*/ 	.short	0x0064
        /*001c*/ 	.short	0x0082
	.zero		2


//--------------------- .nv.info                  --------------------------
	.section	.nv.info,"",@"SHT_CUDA_INFO"
	.align	4


	//----- nvinfo : EIATTR_REGCOUNT
	.align		4
        /*0000*/ 	.byte	0x04, 0x2f
        /*0002*/ 	.short	(.L_2 - .L_1)
	.align		4
.L_1:
        /*0004*/ 	.word	index@(_Z7dkernelPjj)
        /*0008*/ 	.word	0x00000018


	//----- nvinfo : EIATTR_FRAME_SIZE
	.align		4
.L_2:
        /*000c*/ 	.byte	0x04, 0x11
        /*000e*/ 	.short	(.L_4 - .L_3)
	.align		4
.L_3:
        /*0010*/ 	.word	index@(_Z7dkernelPjj)
        /*0014*/ 	.word	0x00000000


	//----- nvinfo : EIATTR_MIN_STACK_SIZE
	.align		4
.L_4:
        /*0018*/ 	.byte	0x04, 0x12
        /*001a*/ 	.short	(.L_6 - .L_5)
	.align		4
.L_5:
        /*001c*/ 	.word	index@(_Z7dkernelPjj)
        /*0020*/ 	.word	0x00000000
.L_6:


//--------------------- .nv.compat                --------------------------
	.section	.nv.compat,"",@"SHT_CUDA_COMPAT_INFO"
	.align	4
        /*0000*/ 	.byte	0x02, 0x09, 0x00, 0x00, 0x02, 0x02, 0x01, 0x00, 0x02, 0x05, 0x05, 0x00, 0x03, 0x07, 0x01, 0x01
        /*0010*/ 	.byte	0x02, 0x03, 0x00, 0x00, 0x02, 0x06, 0x01, 0x00, 0x04, 0x0b, 0x08, 0x00, 0x09, 0x00, 0x00, 0x00
        /*0020*/ 	.byte	0x00, 0x00, 0x00, 0x00


//--------------------- .nv.info._Z7dkernelPjj    --------------------------
	.section	.nv.info._Z7dkernelPjj,"",@"SHT_CUDA_INFO"
	.sectionflags	@""
	.align	4


	//----- nvinfo : EIATTR_CUDA_API_VERSION
	.align		4
        /*0000*/ 	.byte	0x04, 0x37
        /*0002*/ 	.short	(.L_8 - .L_7)
.L_7:
        /*0004*/ 	.word	0x00000082


	//----- nvinfo : EIATTR_KPARAM_INFO
	.align		4
.L_8:
        /*0008*/ 	.byte	0x04, 0x17
        /*000a*/ 	.short	(.L_10 - .L_9)
.L_9:
        /*000c*/ 	.word	0x00000000
        /*0010*/ 	.short	0x0001
        /*0012*/ 	.short	0x0008
        /*0014*/ 	.byte	0x00, 0xf0, 0x11, 0x00


	//----- nvinfo : EIATTR_KPARAM_INFO
	.align		4
.L_10:
        /*0018*/ 	.byte	0x04, 0x17
        /*001a*/ 	.short	(.L_12 - .L_11)
.L_11:
        /*001c*/ 	.word	0x00000000
        /*0020*/ 	.short	0x0000
        /*0022*/ 	.short	0x0000
        /*0024*/ 	.byte	0x00, 0xf5, 0x21, 0x00


	//----- nvinfo : EIATTR_SPARSE_MMA_MASK
	.align		4
.L_12:
        /*0028*/ 	.byte	0x03, 0x50
        /*002a*/ 	.short	0x0000


	//----- nvinfo : EIATTR_MAXREG_COUNT
	.align		4
        /*002c*/ 	.byte	0x03, 0x1b
        /*002e*/ 	.short	0x00ff


	//----- nvinfo : EIATTR_NUM_BARRIERS
	.align		4
        /*0030*/ 	.byte	0x02, 0x4c
        /*0032*/ 	.byte	0x01
	.zero		1


	//----- nvinfo : EIATTR_EXTERNS
	.align		4
        /*0034*/ 	.byte	0x04, 0x0f
        /*0036*/ 	.short	(.L_14 - .L_13)


	//   ....[0]....
	.align		4
.L_13:
        /*0038*/ 	.word	index@(vprintf)


	//----- nvinfo : EIATTR_MERCURY_ISA_VERSION
	.align		4
.L_14:
        /*003c*/ 	.byte	0x03, 0x5f
        /*003e*/ 	.short	0x0101


	//----- nvinfo : EIATTR_VRC_CTA_INIT_COUNT
	.align		4
        /*0040*/ 	.byte	0x02, 0x4a
	.zero		1
	.zero		1


	//----- nvinfo : EIATTR_SYSCALL_OFFSETS
	.align		4
        /*0044*/ 	.byte	0x04, 0x46
        /*0046*/ 	.short	(.L_16 - .L_15)


	//   ....[0]....
.L_15:
        /*0048*/ 	.word	0x00000190


	//----- nvinfo : EIATTR_EXIT_INSTR_OFFSETS
	.align		4
.L_16:
        /*004c*/ 	.byte	0x04, 0x1c
        /*004e*/ 	.short	(.L_18 - .L_17)


	//   ....[0]....
.L_17:
        /*0050*/ 	.word	0x000000d0


	//   ....[1]....
        /*0054*/ 	.word	0x00000110


	//   ....[2]....
        /*0058*/ 	.word	0x000001a0


	//----- nvinfo : EIATTR_CRS_STACK_SIZE
	.align		4
.L_18:
        /*005c*/ 	.byte	0x04, 0x1e
        /*005e*/ 	.short	(.L_20 - .L_19)
.L_19:
        /*0060*/ 	.word	0x00000000


	//----- nvinfo : EIATTR_CBANK_PARAM_SIZE
	.align		4
.L_20:
        /*0064*/ 	.byte	0x03, 0x19
        /*0066*/ 	.short	0x000c


	//----- nvinfo : EIATTR_PARAM_CBANK
	.align		4
        /*0068*/ 	.byte	0x04, 0x0a
        /*006a*/ 	.short	(.L_22 - .L_21)
	.align		4
.L_21:
        /*006c*/ 	.word	index@(.nv.constant0._Z7dkernelPjj)
        /*0070*/ 	.short	0x0380
        /*0072*/ 	.short	0x000c


	//----- nvinfo : EIATTR_SW_WAR
	.align		4
.L_22:
        /*0074*/ 	.byte	0x04, 0x36
        /*0076*/ 	.short	(.L_24 - .L_23)
.L_23:
        /*0078*/ 	.word	0x00000008
.L_24:


//--------------------- .nv.callgraph             --------------------------
	.section	.nv.callgraph,"",@"SHT_CUDA_CALLGRAPH"
	.align	4
	.sectionentsize	8
	.align		4
        /*0000*/ 	.word	0x00000000
	.align		4
        /*0004*/ 	.word	0xffffffff
	.align		4
        /*0008*/ 	.word	index@(_Z7dkernelPjj)
	.align		4
        /*000c*/ 	.word	index@(vprintf)
	.align		4
        /*0010*/ 	.word	0x00000000
	.align		4
        /*0014*/ 	.word	0xfffffffe
	.align		4
        /*0018*/ 	.word	0x00000000
	.align		4
        /*001c*/ 	.word	0xfffffffd
	.align		4
        /*0020*/ 	.word	0x00000000
	.align		4
        /*0024*/ 	.word	0xfffffffc


//--------------------- .nv.constant4             --------------------------
	.section	.nv.constant4,"a",@progbits
	.align	8
	.align		8
.nv.constant4:
        /*0000*/ 	.dword	vprintf
	.align		8
        /*0008*/ 	.dword	$str


//--------------------- .text._Z7dkernelPjj       --------------------------
	.section	.text._Z7dkernelPjj,"ax",@progbits
	.align	128
        .global         _Z7dkernelPjj
        .type           _Z7dkernelPjj,@function
        .size           _Z7dkernelPjj,(.L_x_2 - _Z7dkernelPjj)
        .other          _Z7dkernelPjj,@"STO_CUDA_ENTRY STV_DEFAULT"
_Z7dkernelPjj:
.text._Z7dkernelPjj:
[----:B------:R-:W0:Y:S01]  /*0000*/  LDC R1, c[0x0][0x37c] ;  /* 0x0000df00ff017b82 */ /* 0x000e220000000800 */
[----:B------:R-:W1:Y:S07]  /*0010*/  S2R R0, SR_TID.X ;  /* 0x0000000000007919 */ /* 0x000e6e0000002100 */
[----:B------:R-:W1:Y:S01]  /*0020*/  S2UR UR5, SR_CTAID.X ;  /* 0x00000000000579c3 */ /* 0x000e620000002500 */
[----:B------:R-:W2:Y:S01]  /*0030*/  LDCU.64 UR6, c[0x0][0x358] ;  /* 0x00006b00ff0677ac */ /* 0x000ea20008000a00 */
[----:B------:R-:W3:Y:S06]  /*0040*/  LDCU UR4, c[0x0][0x388] ;  /* 0x00007100ff0477ac */ /* 0x000eec0008000800 */
[----:B------:R-:W1:Y:S08]  /*0050*/  LDC R5, c[0x0][0x360] ;  /* 0x0000d800ff057b82 */ /* 0x000e700000000800 */
[----:B------:R-:W4:Y:S01]  /*0060*/  LDC.64 R2, c[0x0][0x380] ;  /* 0x0000e000ff027b82 */ /* 0x000f220000000a00 */
[----:B---3--:R-:W-:Y:S01]  /*0070*/  UIADD3 UR4, UPT, UPT, UR4, -0x1, URZ ;  /* 0xffffffff04047890 */ /* 0x008fe2000fffe0ff */
[----:B-1----:R-:W-:-:S05]  /*0080*/  IMAD R5, R5, UR5, R0 ;  /* 0x0000000505057c24 */ /* 0x002fca000f8e0200 */
[C---:B------:R-:W-:Y:S01]  /*0090*/  ISETP.GE.U32.AND P0, PT, R5.reuse, UR4, PT ;  /* 0x0000000405007c0c */ /* 0x040fe2000bf06070 */
[----:B----4-:R-:W-:-:S05]  /*00a0*/  IMAD.WIDE.U32 R2, R5, 0x4, R2 ;  /* 0x0000000405027825 */ /* 0x010fca00078e0002 */
[----:B--2---:R1:W-:Y:S01]  /*00b0*/  STG.E desc[UR6][R2.64], R5 ;  /* 0x0000000502007986 */ /* 0x0043e2000c101906 */
[----:B------:R-:W-:Y:S06]  /*00c0*/  BAR.SYNC.DEFER_BLOCKING 0x0 ;  /* 0x0000000000007b1d */ /* 0x000fec0000010000 */
[----:B0-----:R-:W-:Y:S05]  /*00d0*/  @P0 EXIT ;  /* 0x000000000000094d */ /* 0x001fea0003800000 */
[----:B-1----:R-:W2:Y:S01]  /*00e0*/  LDG.E R2, desc[UR6][R2.64+0x4] ;  /* 0x0000040602027981 */ /* 0x002ea2000c1e1900 */
[----:B------:R-:W-:-:S05]  /*00f0*/  VIADD R5, R5, 0x1 ;  /* 0x0000000105057836 */ /* 0x000fca0000000000 */
[----:B--2---:R-:W-:-:S13]  /*0100*/  ISETP.NE.AND P0, PT, R2, R5, PT ;  /* 0x000000050200720c */ /* 0x004fda0003f05270 */
[----:B------:R-:W-:Y:S05]  /*0110*/  @!P0 EXIT ;  /* 0x000000000000894d */ /* 0x000fea0003800000 */
[----:B------:R-:W-:Y:S01]  /*0120*/  MOV R0, 0x0 ;  /* 0x0000000000007802 */ /* 0x000fe20000000f00 */
[----:B------:R-:W0:Y:S01]  /*0130*/  LDCU.64 UR4, c[0x4][0x8] ;  /* 0x01000100ff0477ac */ /* 0x000e220008000a00 */
[----:B------:R-:W-:Y:S02]  /*0140*/  CS2R R6, SRZ ;  /* 0x0000000000067805 */ /* 0x000fe4000001ff00 */
[----:B------:R1:W2:Y:S01]  /*0150*/  LDC.64 R2, c[0x4][R0] ;  /* 0x0100000000027b82 */ /* 0x0002a20000000a00 */
[----:B0-----:R-:W-:Y:S02]  /*0160*/  IMAD.U32 R4, RZ, RZ, UR4 ;  /* 0x00000004ff047e24 */ /* 0x001fe4000f8e00ff */
[----:B-1----:R-:W-:-:S07]  /*0170*/  IMAD.U32 R5, RZ, RZ, UR5 ;  /* 0x00000005ff057e24 */ /* 0x002fce000f8e00ff */
[----:B------:R-:W-:-:S07]  /*0180*/  LEPC R20, `(.L_x_0) ;  /* 0x000000001014794e */ /* 0x000fce0000000000 */
[----:B--2---:R-:W-:Y:S05]  /*0190*/  CALL.ABS.NOINC R2 ;  /* 0x0000000002007343 */ /* 0x004fea0003c00000 */
.L_x_0:
[----:B------:R-:W-:Y:S05]  /*01a0*/  EXIT ;  /* 0x000000000000794d */ /* 0x000fea0003800000 */
.L_x_1:
[----:B------:R-:W-:-:S00]  /*01b0*/  BRA `(.L_x_1) ;  /* 0xfffffffc00fc7947 */ /* 0x000fc0000383ffff */
[----:B------:R-:W-:-:S00]  /*01c0*/  NOP ;  /* 0x0000000000007918 */ /* 0x000fc00000000000 */
        /* <DEDUP_REMOVED lines=11> */
.L_x_2:


//--------------------- .nv.global.init           --------------------------
	.section	.nv.global.init,"aw",@progbits
.nv.global.init:
	.type		$str,@object
	.size		$str,(.L_0 - $str)
$str:
        /*0000*/ 	.byte	0x73, 0x79, 0x6e, 0x63, 0x74, 0x68, 0x72, 0x65, 0x61, 0x64, 0x73, 0x20, 0x64, 0x6f, 0x65, 0x73
        /*0010*/ 	.byte	0x20, 0x6e, 0x6f, 0x74, 0x20, 0x77, 0x6f, 0x72, 0x6b, 0x2e, 0x0a, 0x00
.L_0:


//--------------------- .nv.shared.reserved.0     --------------------------
	.section	.nv.shared.reserved.0,"aw",@nobits
	.weak		__nv_reservedSMEM_offset_0_alias
	.size		__nv_reservedSMEM_offset_0_alias, 0, 64
	.other		__nv_reservedSMEM_offset_0_alias,@"STO_CUDA_RESERVED_SHARED STV_DEFAULT"
__nv_reservedSMEM_offset_0_alias:
	.zero		0
	.zero		64


//--------------------- .nv.constant0._Z7dkernelPjj --------------------------
	.section	.nv.constant0._Z7dkernelPjj,"a",@progbits
	.sectionflags	@""
	.align	4
.nv.constant0._Z7dkernelPjj:
	.zero		908


//--------------------- SYMBOLS --------------------------

	.type		.nv.reservedSmem.offset0,@object
	.size		.nv.reservedSmem.offset0,0x4
	.type		vprintf,@function
